//
// Generated by NVIDIA NVVM Compiler
//
// Compiler Build ID: CL-36424714
// Cuda compilation tools, release 13.0, V13.0.88
// Based on NVVM 20.0.0
//

.version 9.0
.target sm_100
.address_size 64

	// .globl	_Z4initPfS_S_S_

.visible .entry _Z4initPfS_S_S_(
	.param .u64 .ptr .align 1 _Z4initPfS_S_S__param_0,
	.param .u64 .ptr .align 1 _Z4initPfS_S_S__param_1,
	.param .u64 .ptr .align 1 _Z4initPfS_S_S__param_2,
	.param .u64 .ptr .align 1 _Z4initPfS_S_S__param_3
)
{
	.reg .pred 	%p<7>;
	.reg .b32 	%r<14>;
	.reg .b64 	%rd<10>;

	ld.param.u64 	%rd2, [_Z4initPfS_S_S__param_0];
	ld.param.u64 	%rd3, [_Z4initPfS_S_S__param_2];
	cvta.to.global.u64 	%rd1, %rd3;
	mov.u32 	%r4, %ctaid.x;
	mov.u32 	%r5, %ntid.x;
	mov.u32 	%r6, %tid.x;
	mad.lo.s32 	%r1, %r4, %r5, %r6;
	mov.u32 	%r7, %ctaid.y;
	mov.u32 	%r8, %ntid.y;
	mov.u32 	%r9, %tid.y;
	mad.lo.s32 	%r10, %r7, %r8, %r9;
	mad.lo.s32 	%r3, %r1, 100, %r10;
	setp.gt.s32 	%p1, %r1, 99;
	setp.gt.u32 	%p2, %r10, 99;
	or.pred  	%p3, %p1, %p2;
	@%p3 bra 	$L__BB0_3;
	cvta.to.global.u64 	%rd4, %rd2;
	mul.wide.s32 	%rd5, %r3, 4;
	add.s64 	%rd6, %rd4, %rd5;
	mov.b32 	%r11, -1102263091;
	st.global.u32 	[%rd6], %r11;
	add.s64 	%rd7, %rd1, %rd5;
	mov.b32 	%r12, 1065353216;
	st.global.u32 	[%rd7], %r12;
	setp.ne.s32 	%p4, %r1, 50;
	setp.ne.s32 	%p5, %r10, 50;
	or.pred  	%p6, %p4, %p5;
	@%p6 bra 	$L__BB0_3;
	mul.wide.u32 	%rd8, %r3, 4;
	add.s64 	%rd9, %rd1, %rd8;
	mov.b32 	%r13, 0;
	st.global.u32 	[%rd9], %r13;
$L__BB0_3:
	ret;

}
	// .globl	_Z7diffusePfS_
.visible .entry _Z7diffusePfS_(
	.param .u64 .ptr .align 1 _Z7diffusePfS__param_0,
	.param .u64 .ptr .align 1 _Z7diffusePfS__param_1
)
{
	.reg .pred 	%p<2>;
	.reg .b32 	%r<16>;
	.reg .b32 	%f<11>;
	.reg .b64 	%rd<12>;

	ld.param.u64 	%rd1, [_Z7diffusePfS__param_0];
	ld.param.u64 	%rd2, [_Z7diffusePfS__param_1];
	mov.u32 	%r3, %ctaid.x;
	mov.u32 	%r4, %ntid.x;
	mov.u32 	%r5, %tid.x;
	mad.lo.s32 	%r1, %r3, %r4, %r5;
	mov.u32 	%r6, %ctaid.y;
	mov.u32 	%r7, %ntid.y;
	mov.u32 	%r8, %tid.y;
	mad.lo.s32 	%r9, %r6, %r7, %r8;
	add.s32 	%r10, %r1, -1;
	add.s32 	%r11, %r9, -1;
	max.u32 	%r12, %r10, %r11;
	setp.gt.u32 	%p1, %r12, 97;
	@%p1 bra 	$L__BB1_2;
	cvta.to.global.u64 	%rd3, %rd1;
	cvta.to.global.u64 	%rd4, %rd2;
	mad.lo.s32 	%r13, %r1, 100, %r9;
	mul.wide.u32 	%rd5, %r13, 4;
	add.s64 	%rd6, %rd3, %rd5;
	ld.global.f32 	%f1, [%rd6];
	ld.global.f32 	%f2, [%rd6+400];
	add.s32 	%r14, %r13, -100;
	mul.wide.u32 	%rd7, %r14, 4;
	add.s64 	%rd8, %rd3, %rd7;
	ld.global.f32 	%f3, [%rd8];
	add.f32 	%f4, %f2, %f3;
	ld.global.f32 	%f5, [%rd6+4];
	add.f32 	%f6, %f4, %f5;
	add.s32 	%r15, %r13, -1;
	mul.wide.u32 	%rd9, %r15, 4;
	add.s64 	%rd10, %rd3, %rd9;
	ld.global.f32 	%f7, [%rd10];
	add.f32 	%f8, %f6, %f7;
	fma.rn.f32 	%f9, %f1, 0fC0800000, %f8;
	fma.rn.f32 	%f10, %f9, 0f3E19999A, %f1;
	add.s64 	%rd11, %rd4, %rd5;
	st.global.f32 	[%rd11], %f10;
$L__BB1_2:
	ret;

}
	// .globl	_Z6updatePfS_S_S_
.visible .entry _Z6updatePfS_S_S_(
	.param .u64 .ptr .align 1 _Z6updatePfS_S_S__param_0,
	.param .u64 .ptr .align 1 _Z6updatePfS_S_S__param_1,
	.param .u64 .ptr .align 1 _Z6updatePfS_S_S__param_2,
	.param .u64 .ptr .align 1 _Z6updatePfS_S_S__param_3
)
{
	.reg .pred 	%p<16>;
	.reg .b32 	%r<17>;
	.reg .b32 	%f<15>;
	.reg .b64 	%rd<28>;

	ld.param.u64 	%rd6, [_Z6updatePfS_S_S__param_0];
	ld.param.u64 	%rd7, [_Z6updatePfS_S_S__param_1];
	ld.param.u64 	%rd8, [_Z6updatePfS_S_S__param_2];
	ld.param.u64 	%rd9, [_Z6updatePfS_S_S__param_3];
	cvta.to.global.u64 	%rd1, %rd7;
	cvta.to.global.u64 	%rd2, %rd9;
	cvta.to.global.u64 	%rd3, %rd6;
	cvta.to.global.u64 	%rd4, %rd8;
	mov.u32 	%r4, %ctaid.x;
	mov.u32 	%r5, %ntid.x;
	mov.u32 	%r6, %tid.x;
	mad.lo.s32 	%r1, %r4, %r5, %r6;
	mov.u32 	%r7, %ctaid.y;
	mov.u32 	%r8, %ntid.y;
	mov.u32 	%r9, %tid.y;
	mad.lo.s32 	%r10, %r7, %r8, %r9;
	add.s32 	%r11, %r1, -1;
	add.s32 	%r12, %r10, -1;
	max.u32 	%r13, %r11, %r12;
	setp.gt.u32 	%p3, %r13, 97;
	@%p3 bra 	$L__BB2_8;
	mad.lo.s32 	%r3, %r1, 100, %r10;
	mul.wide.u32 	%rd10, %r3, 4;
	add.s64 	%rd5, %rd4, %rd10;
	ld.global.f32 	%f1, [%rd5];
	setp.leu.f32 	%p4, %f1, 0f00000000;
	@%p4 bra 	$L__BB2_7;
	ld.global.f32 	%f2, [%rd5+400];
	setp.le.f32 	%p5, %f2, 0f00000000;
	@%p5 bra 	$L__BB2_6;
	ld.global.f32 	%f3, [%rd5+4];
	setp.le.f32 	%p6, %f3, 0f00000000;
	@%p6 bra 	$L__BB2_6;
	add.s32 	%r14, %r3, -100;
	mul.wide.u32 	%rd11, %r14, 4;
	add.s64 	%rd12, %rd4, %rd11;
	ld.global.f32 	%f4, [%rd12];
	setp.le.f32 	%p7, %f4, 0f00000000;
	@%p7 bra 	$L__BB2_6;
	add.s32 	%r15, %r3, -1;
	mul.wide.u32 	%rd13, %r15, 4;
	add.s64 	%rd14, %rd4, %rd13;
	ld.global.f32 	%f5, [%rd14];
	setp.gtu.f32 	%p8, %f5, 0f00000000;
	@%p8 bra 	$L__BB2_7;
$L__BB2_6:
	add.s64 	%rd16, %rd3, %rd10;
	ld.global.f32 	%f6, [%rd16];
	add.f32 	%f7, %f1, %f6;
	add.s64 	%rd17, %rd2, %rd10;
	st.global.f32 	[%rd17], %f7;
	ld.global.f32 	%f8, [%rd16];
	mov.f32 	%f9, 0f00000000;
	sub.f32 	%f10, %f9, %f8;
	add.f32 	%f11, %f8, %f10;
	add.s64 	%rd18, %rd1, %rd10;
	st.global.f32 	[%rd18], %f11;
	bra.uni 	$L__BB2_8;
$L__BB2_7:
	add.s64 	%rd20, %rd2, %rd10;
	st.global.f32 	[%rd20], %f1;
	add.s64 	%rd21, %rd3, %rd10;
	ld.global.f32 	%f12, [%rd21];
	add.s64 	%rd22, %rd1, %rd10;
	st.global.f32 	[%rd22], %f12;
$L__BB2_8:
	mov.pred 	%p15, -1;
	setp.eq.s32 	%p10, %r1, 0;
	@%p10 bra 	$L__BB2_11;
	setp.eq.s32 	%p11, %r1, 99;
	@%p11 bra 	$L__BB2_11;
	setp.eq.s32 	%p15, %r10, 0;
$L__BB2_11:
	setp.ne.s32 	%p12, %r10, 99;
	not.pred 	%p13, %p15;
	and.pred  	%p14, %p13, %p12;
	@%p14 bra 	$L__BB2_13;
	mad.lo.s32 	%r16, %r1, 100, %r10;
	mul.wide.s32 	%rd23, %r16, 4;
	add.s64 	%rd24, %rd4, %rd23;
	ld.global.f32 	%f13, [%rd24];
	add.s64 	%rd25, %rd2, %rd23;
	st.global.f32 	[%rd25], %f13;
	add.s64 	%rd26, %rd3, %rd23;
	ld.global.f32 	%f14, [%rd26];
	add.s64 	%rd27, %rd1, %rd23;
	st.global.f32 	[%rd27], %f14;
$L__BB2_13:
	ret;

}
	// .globl	_Z11resetCenterPf
.visible .entry _Z11resetCenterPf(
	.param .u64 .ptr .align 1 _Z11resetCenterPf_param_0
)
{
	.reg .b32 	%r<2>;
	.reg .b64 	%rd<3>;

	ld.param.u64 	%rd1, [_Z11resetCenterPf_param_0];
	cvta.to.global.u64 	%rd2, %rd1;
	mov.b32 	%r1, 0;
	st.global.u32 	[%rd2+20200], %r1;
	ret;

}


// ===== COMPILED SASS (sm_100) =====

	.target	sm_100

	.elftype	@"ET_EXEC"


//--------------------- .note.nv.tkinfo           --------------------------
	.section	.note.nv.tkinfo,"",@"SHT_NOTE"
	.sectionflags	@"SHF_NOTE_NV_TKINFO"
	.tkinfo
        /*0018*/ 	.word	0x00000002
        /*0030*/ 	.string	""
        /*0030*/ 	.string	"ptxas"
        /*0030*/ 	.string	"Cuda compilation tools, release 13.0, V13.0.88"
        /*0030*/ 	.string	"Build cuda_13.0.r13.0/compiler.36424714_0"
        /*0030*/ 	.string	"-arch sm_100 -m 64 "



//--------------------- .note.nv.cuinfo           --------------------------
	.section	.note.nv.cuinfo,"",@"SHT_NOTE"
	.sectionflags	@"SHF_NOTE_NV_CUINFO"
        /*0018*/ 	.short	0x0002
        /*001a*/ 	.short	0x0064
        /*001c*/ 	.short	0x0082
	.zero		2


//--------------------- .nv.info                  --------------------------
	.section	.nv.info,"",@"SHT_CUDA_INFO"
	.align	4


	//----- nvinfo : EIATTR_REGCOUNT
	.align		4
        /*0000*/ 	.byte	0x04, 0x2f
        /*0002*/ 	.short	(.L_1 - .L_0)
	.align		4
.L_0:
        /*0004*/ 	.word	index@(_Z4initPfS_S_S_)
        /*0008*/ 	.word	0x00000010


	//----- nvinfo : EIATTR_FRAME_SIZE
	.align		4
.L_1:
        /*000c*/ 	.byte	0x04, 0x11
        /*000e*/ 	.short	(.L_3 - .L_2)
	.align		4
.L_2:
        /*0010*/ 	.word	index@(_Z4initPfS_S_S_)
        /*0014*/ 	.word	0x00000000


	//----- nvinfo : EIATTR_REGCOUNT
	.align		4
.L_3:
        /*0018*/ 	.byte	0x04, 0x2f
        /*001a*/ 	.short	(.L_5 - .L_4)
	.align		4
.L_4:
        /*001c*/ 	.word	index@(_Z7diffusePfS_)
        /*0020*/ 	.word	0x00000010


	//----- nvinfo : EIATTR_FRAME_SIZE
	.align		4
.L_5:
        /*0024*/ 	.byte	0x04, 0x11
        /*0026*/ 	.short	(.L_7 - .L_6)
	.align		4
.L_6:
        /*0028*/ 	.word	index@(_Z7diffusePfS_)
        /*002c*/ 	.word	0x00000000


	//----- nvinfo : EIATTR_REGCOUNT
	.align		4
.L_7:
        /*0030*/ 	.byte	0x04, 0x2f
        /*0032*/ 	.short	(.L_9 - .L_8)
	.align		4
.L_8:
        /*0034*/ 	.word	index@(_Z6updatePfS_S_S_)
        /*0038*/ 	.word	0x00000010


	//----- nvinfo : EIATTR_FRAME_SIZE
	.align		4
.L_9:
        /*003c*/ 	.byte	0x04, 0x11
        /*003e*/ 	.short	(.L_11 - .L_10)
	.align		4
.L_10:
        /*0040*/ 	.word	index@(_Z6updatePfS_S_S_)
        /*0044*/ 	.word	0x00000000


	//----- nvinfo : EIATTR_REGCOUNT
	.align		4
.L_11:
        /*0048*/ 	.byte	0x04, 0x2f
        /*004a*/ 	.short	(.L_13 - .L_12)
	.align		4
.L_12:
        /*004c*/ 	.word	index@(_Z11resetCenterPf)
        /*0050*/ 	.word	0x00000006


	//----- nvinfo : EIATTR_FRAME_SIZE
	.align		4
.L_13:
        /*0054*/ 	.byte	0x04, 0x11
        /*0056*/ 	.short	(.L_15 - .L_14)
	.align		4
.L_14:
        /*0058*/ 	.word	index@(_Z11resetCenterPf)
        /*005c*/ 	.word	0x00000000


	//----- nvinfo : EIATTR_MIN_STACK_SIZE
	.align		4
.L_15:
        /*0060*/ 	.byte	0x04, 0x12
        /*0062*/ 	.short	(.L_17 - .L_16)
	.align		4
.L_16:
        /*0064*/ 	.word	index@(_Z11resetCenterPf)
        /*0068*/ 	.word	0x00000000


	//----- nvinfo : EIATTR_MIN_STACK_SIZE
	.align		4
.L_17:
        /*006c*/ 	.byte	0x04, 0x12
        /*006e*/ 	.short	(.L_19 - .L_18)
	.align		4
.L_18:
        /*0070*/ 	.word	index@(_Z6updatePfS_S_S_)
        /*0074*/ 	.word	0x00000000


	//----- nvinfo : EIATTR_MIN_STACK_SIZE
	.align		4
.L_19:
        /*0078*/ 	.byte	0x04, 0x12
        /*007a*/ 	.short	(.L_21 - .L_20)
	.align		4
.L_20:
        /*007c*/ 	.word	index@(_Z7diffusePfS_)
        /*0080*/ 	.word	0x00000000


	//----- nvinfo : EIATTR_MIN_STACK_SIZE
	.align		4
.L_21:
        /*0084*/ 	.byte	0x04, 0x12
        /*0086*/ 	.short	(.L_23 - .L_22)
	.align		4
.L_22:
        /*0088*/ 	.word	index@(_Z4initPfS_S_S_)
        /*008c*/ 	.word	0x00000000
.L_23:


//--------------------- .nv.compat                --------------------------
	.section	.nv.compat,"",@"SHT_CUDA_COMPAT_INFO"
	.align	4
        /*0000*/ 	.byte	0x02, 0x09, 0x00, 0x00, 0x02, 0x02, 0x01, 0x00, 0x02, 0x05, 0x05, 0x00, 0x03, 0x07, 0x01, 0x01
        /*0010*/ 	.byte	0x02, 0x03, 0x00, 0x00, 0x02, 0x06, 0x01, 0x00, 0x04, 0x0b, 0x08, 0x00, 0x09, 0x00, 0x00, 0x00
        /*0020*/ 	.byte	0x00, 0x00, 0x00, 0x00


//--------------------- .nv.info._Z11resetCenterPf --------------------------
	.section	.nv.info._Z11resetCenterPf,"",@"SHT_CUDA_INFO"
	.sectionflags	@""
	.align	4


	//----- nvinfo : EIATTR_CUDA_API_VERSION
	.align		4
        /*0000*/ 	.byte	0x04, 0x37
        /*0002*/ 	.short	(.L_25 - .L_24)
.L_24:
        /*0004*/ 	.word	0x00000082


	//----- nvinfo : EIATTR_KPARAM_INFO
	.align		4
.L_25:
        /*0008*/ 	.byte	0x04, 0x17
        /*000a*/ 	.short	(.L_27 - .L_26)
.L_26:
        /*000c*/ 	.word	0x00000000
        /*0010*/ 	.short	0x0000
        /*0012*/ 	.short	0x0000
        /*0014*/ 	.byte	0x00, 0xf5, 0x21, 0x00


	//----- nvinfo : EIATTR_SPARSE_MMA_MASK
	.align		4
.L_27:
        /*0018*/ 	.byte	0x03, 0x50
        /*001a*/ 	.short	0x0000


	//----- nvinfo : EIATTR_MAXREG_COUNT
	.align		4
        /*001c*/ 	.byte	0x03, 0x1b
        /*001e*/ 	.short	0x00ff


	//----- nvinfo : EIATTR_MERCURY_ISA_VERSION
	.align		4
        /*0020*/ 	.byte	0x03, 0x5f
        /*0022*/ 	.short	0x0101


	//----- nvinfo : EIATTR_VRC_CTA_INIT_COUNT
	.align		4
        /*0024*/ 	.byte	0x02, 0x4a
	.zero		1
	.zero		1


	//----- nvinfo : EIATTR_EXIT_INSTR_OFFSETS
	.align		4
        /*0028*/ 	.byte	0x04, 0x1c
        /*002a*/ 	.short	(.L_29 - .L_28)


	//   ....[0]....
.L_28:
        /*002c*/ 	.word	0x00000040


	//----- nvinfo : EIATTR_CBANK_PARAM_SIZE
	.align		4
.L_29:
        /*0030*/ 	.byte	0x03, 0x19
        /*0032*/ 	.short	0x0008


	//----- nvinfo : EIATTR_PARAM_CBANK
	.align		4
        /*0034*/ 	.byte	0x04, 0x0a
        /*0036*/ 	.short	(.L_31 - .L_30)
	.align		4
.L_30:
        /*0038*/ 	.word	index@(.nv.constant0._Z11resetCenterPf)
        /*003c*/ 	.short	0x0380
        /*003e*/ 	.short	0x0008


	//----- nvinfo : EIATTR_SW_WAR
	.align		4
.L_31:
        /*0040*/ 	.byte	0x04, 0x36
        /*0042*/ 	.short	(.L_33 - .L_32)
.L_32:
        /*0044*/ 	.word	0x00000008
.L_33:


//--------------------- .nv.info._Z6updatePfS_S_S_ --------------------------
	.section	.nv.info._Z6updatePfS_S_S_,"",@"SHT_CUDA_INFO"
	.sectionflags	@""
	.align	4


	//----- nvinfo : EIATTR_CUDA_API_VERSION
	.align		4
        /*0000*/ 	.byte	0x04, 0x37
        /*0002*/ 	.short	(.L_35 - .L_34)
.L_34:
        /*0004*/ 	.word	0x00000082


	//----- nvinfo : EIATTR_KPARAM_INFO
	.align		4
.L_35:
        /*0008*/ 	.byte	0x04, 0x17
        /*000a*/ 	.short	(.L_37 - .L_36)
.L_36:
        /*000c*/ 	.word	0x00000000
        /*0010*/ 	.short	0x0003
        /*0012*/ 	.short	0x0018
        /*0014*/ 	.byte	0x00, 0xf5, 0x21, 0x00


	//----- nvinfo : EIATTR_KPARAM_INFO
	.align		4
.L_37:
        /*0018*/ 	.byte	0x04, 0x17
        /*001a*/ 	.short	(.L_39 - .L_38)
.L_38:
        /*001c*/ 	.word	0x00000000
        /*0020*/ 	.short	0x0002
        /*0022*/ 	.short	0x0010
        /*0024*/ 	.byte	0x00, 0xf5, 0x21, 0x00


	//----- nvinfo : EIATTR_KPARAM_INFO
	.align		4
.L_39:
        /*0028*/ 	.byte	0x04, 0x17
        /*002a*/ 	.short	(.L_41 - .L_40)
.L_40:
        /*002c*/ 	.word	0x00000000
        /*0030*/ 	.short	0x0001
        /*0032*/ 	.short	0x0008
        /*0034*/ 	.byte	0x00, 0xf5, 0x21, 0x00


	//----- nvinfo : EIATTR_KPARAM_INFO
	.align		4
.L_41:
        /*0038*/ 	.byte	0x04, 0x17
        /*003a*/ 	.short	(.L_43 - .L_42)
.L_42:
        /*003c*/ 	.word	0x00000000
        /*0040*/ 	.short	0x0000
        /*0042*/ 	.short	0x0000
        /*0044*/ 	.byte	0x00, 0xf5, 0x21, 0x00


	//----- nvinfo : EIATTR_SPARSE_MMA_MASK
	.align		4
.L_43:
        /*0048*/ 	.byte	0x03, 0x50
        /*004a*/ 	.short	0x0000


	//----- nvinfo : EIATTR_MAXREG_COUNT
	.align		4
        /*004c*/ 	.byte	0x03, 0x1b
        /*004e*/ 	.short	0x00ff


	//----- nvinfo : EIATTR_MERCURY_ISA_VERSION
	.align		4
        /*0050*/ 	.byte	0x03, 0x5f
        /*0052*/ 	.short	0x0101


	//----- nvinfo : EIATTR_VRC_CTA_INIT_COUNT
	.align		4
        /*0054*/ 	.byte	0x02, 0x4a
	.zero		1
	.zero		1


	//----- nvinfo : EIATTR_EXIT_INSTR_OFFSETS
	.align		4
        /*0058*/ 	.byte	0x04, 0x1c
        /*005a*/ 	.short	(.L_45 - .L_44)


	//   ....[0]....
.L_44:
        /*005c*/ 	.word	0x00000450


	//   ....[1]....
        /*0060*/ 	.word	0x00000530


	//----- nvinfo : EIATTR_CRS_STACK_SIZE
	.align		4
.L_45:
        /*0064*/ 	.byte	0x04, 0x1e
        /*0066*/ 	.short	(.L_47 - .L_46)
.L_46:
        /*0068*/ 	.word	0x00000000


	//----- nvinfo : EIATTR_CBANK_PARAM_SIZE
	.align		4
.L_47:
        /*006c*/ 	.byte	0x03, 0x19
        /*006e*/ 	.short	0x0020


	//----- nvinfo : EIATTR_PARAM_CBANK
	.align		4
        /*0070*/ 	.byte	0x04, 0x0a
        /*0072*/ 	.short	(.L_49 - .L_48)
	.align		4
.L_48:
        /*0074*/ 	.word	index@(.nv.constant0._Z6updatePfS_S_S_)
        /*0078*/ 	.short	0x0380
        /*007a*/ 	.short	0x0020


	//----- nvinfo : EIATTR_SW_WAR
	.align		4
.L_49:
        /*007c*/ 	.byte	0x04, 0x36
        /*007e*/ 	.short	(.L_51 - .L_50)
.L_50:
        /*0080*/ 	.word	0x00000008
.L_51:


//--------------------- .nv.info._Z7diffusePfS_   --------------------------
	.section	.nv.info._Z7diffusePfS_,"",@"SHT_CUDA_INFO"
	.sectionflags	@""
	.align	4


	//----- nvinfo : EIATTR_CUDA_API_VERSION
	.align		4
        /*0000*/ 	.byte	0x04, 0x37
        /*0002*/ 	.short	(.L_53 - .L_52)
.L_52:
        /*0004*/ 	.word	0x00000082


	//----- nvinfo : EIATTR_KPARAM_INFO
	.align		4
.L_53:
        /*0008*/ 	.byte	0x04, 0x17
        /*000a*/ 	.short	(.L_55 - .L_54)
.L_54:
        /*000c*/ 	.word	0x00000000
        /*0010*/ 	.short	0x0001
        /*0012*/ 	.short	0x0008
        /*0014*/ 	.byte	0x00, 0xf5, 0x21, 0x00


	//----- nvinfo : EIATTR_KPARAM_INFO
	.align		4
.L_55:
        /*0018*/ 	.byte	0x04, 0x17
        /*001a*/ 	.short	(.L_57 - .L_56)
.L_56:
        /*001c*/ 	.word	0x00000000
        /*0020*/ 	.short	0x0000
        /*0022*/ 	.short	0x0000
        /*0024*/ 	.byte	0x00, 0xf5, 0x21, 0x00


	//----- nvinfo : EIATTR_SPARSE_MMA_MASK
	.align		4
.L_57:
        /*0028*/ 	.byte	0x03, 0x50
        /*002a*/ 	.short	0x0000


	//----- nvinfo : EIATTR_MAXREG_COUNT
	.align		4
        /*002c*/ 	.byte	0x03, 0x1b
        /*002e*/ 	.short	0x00ff


	//----- nvinfo : EIATTR_MERCURY_ISA_VERSION
	.align		4
        /*0030*/ 	.byte	0x03, 0x5f
        /*0032*/ 	.short	0x0101


	//----- nvinfo : EIATTR_VRC_CTA_INIT_COUNT
	.align		4
        /*0034*/ 	.byte	0x02, 0x4a
	.zero		1
	.zero		1


	//----- nvinfo : EIATTR_EXIT_INSTR_OFFSETS
	.align		4
        /*0038*/ 	.byte	0x04, 0x1c
        /*003a*/ 	.short	(.L_59 - .L_58)


	//   ....[0]....
.L_58:
        /*003c*/ 	.word	0x000000c0


	//   ....[1]....
        /*0040*/ 	.word	0x00000220


	//----- nvinfo : EIATTR_CBANK_PARAM_SIZE
	.align		4
.L_59:
        /*0044*/ 	.byte	0x03, 0x19
        /*0046*/ 	.short	0x0010


	//----- nvinfo : EIATTR_PARAM_CBANK
	.align		4
        /*0048*/ 	.byte	0x04, 0x0a
        /*004a*/ 	.short	(.L_61 - .L_60)
	.align		4
.L_60:
        /*004c*/ 	.word	index@(.nv.constant0._Z7diffusePfS_)
        /*0050*/ 	.short	0x0380
        /*0052*/ 	.short	0x0010


	//----- nvinfo : EIATTR_SW_WAR
	.align		4
.L_61:
        /*0054*/ 	.byte	0x04, 0x36
        /*0056*/ 	.short	(.L_63 - .L_62)
.L_62:
        /*0058*/ 	.word	0x00000008
.L_63:


//--------------------- .nv.info._Z4initPfS_S_S_  --------------------------
	.section	.nv.info._Z4initPfS_S_S_,"",@"SHT_CUDA_INFO"
	.sectionflags	@""
	.align	4


	//----- nvinfo : EIATTR_CUDA_API_VERSION
	.align		4
        /*0000*/ 	.byte	0x04, 0x37
        /*0002*/ 	.short	(.L_65 - .L_64)
.L_64:
        /*0004*/ 	.word	0x00000082


	//----- nvinfo : EIATTR_KPARAM_INFO
	.align		4
.L_65:
        /*0008*/ 	.byte	0x04, 0x17
        /*000a*/ 	.short	(.L_67 - .L_66)
.L_66:
        /*000c*/ 	.word	0x00000000
        /*0010*/ 	.short	0x0003
        /*0012*/ 	.short	0x0018
        /*0014*/ 	.byte	0x00, 0xf5, 0x21, 0x00


	//----- nvinfo : EIATTR_KPARAM_INFO
	.align		4
.L_67:
        /*0018*/ 	.byte	0x04, 0x17
        /*001a*/ 	.short	(.L_69 - .L_68)
.L_68:
        /*001c*/ 	.word	0x00000000
        /*0020*/ 	.short	0x0002
        /*0022*/ 	.short	0x0010
        /*0024*/ 	.byte	0x00, 0xf5, 0x21, 0x00


	//----- nvinfo : EIATTR_KPARAM_INFO
	.align		4
.L_69:
        /*0028*/ 	.byte	0x04, 0x17
        /*002a*/ 	.short	(.L_71 - .L_70)
.L_70:
        /*002c*/ 	.word	0x00000000
        /*0030*/ 	.short	0x0001
        /*0032*/ 	.short	0x0008
        /*0034*/ 	.byte	0x00, 0xf5, 0x21, 0x00


	//----- nvinfo : EIATTR_KPARAM_INFO
	.align		4
.L_71:
        /*0038*/ 	.byte	0x04, 0x17
        /*003a*/ 	.short	(.L_73 - .L_72)
.L_72:
        /*003c*/ 	.word	0x00000000
        /*0040*/ 	.short	0x0000
        /*0042*/ 	.short	0x0000
        /*0044*/ 	.byte	0x00, 0xf5, 0x21, 0x00


	//----- nvinfo : EIATTR_SPARSE_MMA_MASK
	.align		4
.L_73:
        /*0048*/ 	.byte	0x03, 0x50
        /*004a*/ 	.short	0x0000


	//----- nvinfo : EIATTR_MAXREG_COUNT
	.align		4
        /*004c*/ 	.byte	0x03, 0x1b
        /*004e*/ 	.short	0x00ff


	//----- nvinfo : EIATTR_MERCURY_ISA_VERSION
	.align		4
        /*0050*/ 	.byte	0x03, 0x5f
        /*0052*/ 	.short	0x0101


	//----- nvinfo : EIATTR_VRC_CTA_INIT_COUNT
	.align		4
        /*0054*/ 	.byte	0x02, 0x4a
	.zero		1
	.zero		1


	//----- nvinfo : EIATTR_EXIT_INSTR_OFFSETS
	.align		4
        /*0058*/ 	.byte	0x04, 0x1c
        /*005a*/ 	.short	(.L_75 - .L_74)


	//   ....[0]....
.L_74:
        /*005c*/ 	.word	0x000000b0


	//   ....[1]....
        /*0060*/ 	.word	0x00000180


	//   ....[2]....
        /*0064*/ 	.word	0x000001b0


	//----- nvinfo : EIATTR_CBANK_PARAM_SIZE
	.align		4
.L_75:
        /*0068*/ 	.byte	0x03, 0x19
        /*006a*/ 	.short	0x0020


	//----- nvinfo : EIATTR_PARAM_CBANK
	.align		4
        /*006c*/ 	.byte	0x04, 0x0a
        /*006e*/ 	.short	(.L_77 - .L_76)
	.align		4
.L_76:
        /*0070*/ 	.word	index@(.nv.constant0._Z4initPfS_S_S_)
        /*0074*/ 	.short	0x0380
        /*0076*/ 	.short	0x0020


	//----- nvinfo : EIATTR_SW_WAR
	.align		4
.L_77:
        /*0078*/ 	.byte	0x04, 0x36
        /*007a*/ 	.short	(.L_79 - .L_78)
.L_78:
        /*007c*/ 	.word	0x00000008
.L_79:


//--------------------- .nv.callgraph             --------------------------
	.section	.nv.callgraph,"",@"SHT_CUDA_CALLGRAPH"
	.align	4
	.sectionentsize	8
	.align		4
        /*0000*/ 	.word	0x00000000
	.align		4
        /*0004*/ 	.word	0xffffffff
	.align		4
        /*0008*/ 	.word	0x00000000
	.align		4
        /*000c*/ 	.word	0xfffffffe
	.align		4
        /*0010*/ 	.word	0x00000000
	.align		4
        /*0014*/ 	.word	0xfffffffd
	.align		4
        /*0018*/ 	.word	0x00000000
	.align		4
        /*001c*/ 	.word	0xfffffffc


//--------------------- .text._Z11resetCenterPf   --------------------------
	.section	.text._Z11resetCenterPf,"ax",@progbits
	.align	128
        .global         _Z11resetCenterPf
        .type           _Z11resetCenterPf,@function
        .size           _Z11resetCenterPf,(.L_x_9 - _Z11resetCenterPf)
        .other          _Z11resetCenterPf,@"STO_CUDA_ENTRY STV_DEFAULT"
_Z11resetCenterPf:
.text._Z11resetCenterPf:
[----:B------:R-:W-:Y:S08]  /*0000*/  LDC R1, c[0x0][0x37c] ;  /* 0x0000df00ff017b82 */ /* 0x000ff00000000800 */
[----:B------:R-:W0:Y:S01]  /*0010*/  LDC.64 R2, c[0x0][0x380] ;  /* 0x0000e000ff027b82 */ /* 0x000e220000000a00 */
[----:B------:R-:W0:Y:S02]  /*0020*/  LDCU.64 UR4, c[0x0][0x358] ;  /* 0x00006b00ff0477ac */ /* 0x000e240008000a00 */
[----:B0-----:R-:W-:Y:S01]  /*0030*/  STG.E desc[UR4][R2.64+0x4ee8], RZ ;  /* 0x004ee8ff02007986 */ /* 0x001fe2000c101904 */
[----:B------:R-:W-:Y:S05]  /*0040*/  EXIT ;  /* 0x000000000000794d */ /* 0x000fea0003800000 */
.L_x_0:
[----:B------:R-:W-:-:S00]  /*0050*/  BRA `(.L_x_0) ;  /* 0xfffffffc00fc7947 */ /* 0x000fc0000383ffff */
[----:B------:R-:W-:-:S00]  /*0060*/  NOP ;  /* 0x0000000000007918 */ /* 0x000fc00000000000 */
        /* <DEDUP_REMOVED lines=9> */
.L_x_9:


//--------------------- .text._Z6updatePfS_S_S_   --------------------------
	.section	.text._Z6updatePfS_S_S_,"ax",@progbits
	.align	128
        .global         _Z6updatePfS_S_S_
        .type           _Z6updatePfS_S_S_,@function
        .size           _Z6updatePfS_S_S_,(.L_x_10 - _Z6updatePfS_S_S_)
        .other          _Z6updatePfS_S_S_,@"STO_CUDA_ENTRY STV_DEFAULT"
_Z6updatePfS_S_S_:
.text._Z6updatePfS_S_S_:
[----:B------:R-:W-:Y:S01]  /*0000*/  LDC R1, c[0x0][0x37c] ;  /* 0x0000df00ff017b82 */ /* 0x000fe20000000800 */
[----:B------:R-:W0:Y:S07]  /*0010*/  S2R R5, SR_TID.Y ;  /* 0x0000000000057919 */ /* 0x000e2e0000002200 */
[----:B------:R-:W1:Y:S01]  /*0020*/  LDC R3, c[0x0][0x360] ;  /* 0x0000d800ff037b82 */ /* 0x000e620000000800 */
[----:B------:R-:W-:Y:S01]  /*0030*/  BSSY.RECONVERGENT B0, `(.L_x_1) ;  /* 0x000003c000007945 */ /* 0x000fe20003800200 */
[----:B------:R-:W1:Y:S06]  /*0040*/  S2R R2, SR_TID.X ;  /* 0x0000000000027919 */ /* 0x000e6c0000002100 */
[----:B------:R-:W0:Y:S08]  /*0050*/  S2UR UR5, SR_CTAID.Y ;  /* 0x00000000000579c3 */ /* 0x000e300000002600 */
[----:B------:R-:W0:Y:S08]  /*0060*/  LDC R0, c[0x0][0x364] ;  /* 0x0000d900ff007b82 */ /* 0x000e300000000800 */
[----:B------:R-:W1:Y:S01]  /*0070*/  S2UR UR4, SR_CTAID.X ;  /* 0x00000000000479c3 */ /* 0x000e620000002500 */
[----:B0-----:R-:W-:-:S02]  /*0080*/  IMAD R0, R0, UR5, R5 ;  /* 0x0000000500007c24 */ /* 0x001fc4000f8e0205 */
[----:B-1----:R-:W-:-:S03]  /*0090*/  IMAD R3, R3, UR4, R2 ;  /* 0x0000000403037c24 */ /* 0x002fc6000f8e0202 */
[----:B------:R-:W-:Y:S01]  /*00a0*/  IADD3 R2, PT, PT, R0, -0x1, RZ ;  /* 0xffffffff00027810 */ /* 0x000fe20007ffe0ff */
[----:B------:R-:W0:Y:S03]  /*00b0*/  LDCU.64 UR4, c[0x0][0x358] ;  /* 0x00006b00ff0477ac */ /* 0x000e260008000a00 */
[----:B------:R-:W-:-:S04]  /*00c0*/  VIADDMNMX.U32 R2, R3, 0xffffffff, R2, !PT ;  /* 0xffffffff03027846 */ /* 0x000fc80007800002 */
[----:B------:R-:W-:-:S13]  /*00d0*/  ISETP.GT.U32.AND P0, PT, R2, 0x61, PT ;  /* 0x000000610200780c */ /* 0x000fda0003f04070 */
[----:B0-----:R-:W-:Y:S05]  /*00e0*/  @P0 BRA `(.L_x_2) ;  /* 0x0000000000c00947 */ /* 0x001fea0003800000 */
[----:B------:R-:W0:Y:S01]  /*00f0*/  LDC.64 R8, c[0x0][0x390] ;  /* 0x0000e400ff087b82 */ /* 0x000e220000000a00 */
[----:B------:R-:W-:-:S04]  /*0100*/  IMAD R2, R3, 0x64, R0 ;  /* 0x0000006403027824 */ /* 0x000fc800078e0200 */
[----:B0-----:R-:W-:-:S05]  /*0110*/  IMAD.WIDE.U32 R6, R2, 0x4, R8 ;  /* 0x0000000402067825 */ /* 0x001fca00078e0008 */
[----:B------:R-:W2:Y:S02]  /*0120*/  LDG.E R4, desc[UR4][R6.64] ;  /* 0x0000000406047981 */ /* 0x000ea4000c1e1900 */
[----:B--2---:R-:W-:-:S13]  /*0130*/  FSETP.GT.AND P0, PT, R4, RZ, PT ;  /* 0x000000ff0400720b */ /* 0x004fda0003f04000 */
[----:B------:R-:W-:Y:S05]  /*0140*/  @!P0 BRA `(.L_x_3) ;  /* 0x0000000000848947 */ /* 0x000fea0003800000 */
[----:B------:R-:W2:Y:S01]  /*0150*/  LDG.E R5, desc[UR4][R6.64+0x190] ;  /* 0x0001900406057981 */ /* 0x000ea2000c1e1900 */
[----:B------:R-:W-:Y:S01]  /*0160*/  BSSY.RELIABLE B1, `(.L_x_4) ;  /* 0x0000011000017945 */ /* 0x000fe20003800100 */
[----:B--2---:R-:W-:-:S13]  /*0170*/  FSETP.GTU.AND P0, PT, R5, RZ, PT ;  /* 0x000000ff0500720b */ /* 0x004fda0003f0c000 */
[----:B------:R-:W-:Y:S05]  /*0180*/  @!P0 BRA `(.L_x_5) ;  /* 0x0000000000388947 */ /* 0x000fea0003800000 */
[----:B------:R-:W2:Y:S02]  /*0190*/  LDG.E R6, desc[UR4][R6.64+0x4] ;  /* 0x0000040406067981 */ /* 0x000ea4000c1e1900 */
[----:B--2---:R-:W-:-:S13]  /*01a0*/  FSETP.GTU.AND P0, PT, R6, RZ, PT ;  /* 0x000000ff0600720b */ /* 0x004fda0003f0c000 */
[----:B------:R-:W-:Y:S05]  /*01b0*/  @!P0 BRA `(.L_x_5) ;  /* 0x00000000002c8947 */ /* 0x000fea0003800000 */
[----:B------:R-:W-:-:S05]  /*01c0*/  IADD3 R7, PT, PT, R2, -0x64, RZ ;  /* 0xffffff9c02077810 */ /* 0x000fca0007ffe0ff */
[----:B------:R-:W-:-:S06]  /*01d0*/  IMAD.WIDE.U32 R6, R7, 0x4, R8 ;  /* 0x0000000407067825 */ /* 0x000fcc00078e0008 */
[----:B------:R-:W2:Y:S02]  /*01e0*/  LDG.E R6, desc[UR4][R6.64] ;  /* 0x0000000406067981 */ /* 0x000ea4000c1e1900 */
[----:B--2---:R-:W-:-:S13]  /*01f0*/  FSETP.GTU.AND P0, PT, R6, RZ, PT ;  /* 0x000000ff0600720b */ /* 0x004fda0003f0c000 */
[----:B------:R-:W-:Y:S05]  /*0200*/  @!P0 BRA `(.L_x_5) ;  /* 0x0000000000188947 */ /* 0x000fea0003800000 */
[----:B------:R-:W-:-:S05]  /*0210*/  IADD3 R7, PT, PT, R2, -0x1, RZ ;  /* 0xffffffff02077810 */ /* 0x000fca0007ffe0ff */
[----:B------:R-:W-:-:S06]  /*0220*/  IMAD.WIDE.U32 R6, R7, 0x4, R8 ;  /* 0x0000000407067825 */ /* 0x000fcc00078e0008 */
[----:B------:R-:W2:Y:S02]  /*0230*/  LDG.E R6, desc[UR4][R6.64] ;  /* 0x0000000406067981 */ /* 0x000ea4000c1e1900 */
[----:B--2---:R-:W-:-:S13]  /*0240*/  FSETP.GTU.AND P0, PT, R6, RZ, PT ;  /* 0x000000ff0600720b */ /* 0x004fda0003f0c000 */
[----:B------:R-:W-:Y:S05]  /*0250*/  @P0 BREAK.RELIABLE B1 ;  /* 0x0000000000010942 */ /* 0x000fea0003800100 */
[----:B------:R-:W-:Y:S05]  /*0260*/  @P0 BRA `(.L_x_3) ;  /* 0x00000000003c0947 */ /* 0x000fea0003800000 */
.L_x_5:
[----:B------:R-:W-:Y:S05]  /*0270*/  BSYNC.RELIABLE B1 ;  /* 0x0000000000017941 */ /* 0x000fea0003800100 */
.L_x_4:
[----:B------:R-:W0:Y:S08]  /*0280*/  LDC.64 R6, c[0x0][0x380] ;  /* 0x0000e000ff067b82 */ /* 0x000e300000000a00 */
[----:B------:R-:W1:Y:S01]  /*0290*/  LDC.64 R8, c[0x0][0x398] ;  /* 0x0000e600ff087b82 */ /* 0x000e620000000a00 */
[----:B0-----:R-:W-:-:S05]  /*02a0*/  IMAD.WIDE.U32 R6, R2, 0x4, R6 ;  /* 0x0000000402067825 */ /* 0x001fca00078e0006 */
[----:B------:R-:W2:Y:S01]  /*02b0*/  LDG.E R5, desc[UR4][R6.64] ;  /* 0x0000000406057981 */ /* 0x000ea2000c1e1900 */
[----:B-1----:R-:W-:-:S04]  /*02c0*/  IMAD.WIDE.U32 R8, R2, 0x4, R8 ;  /* 0x0000000402087825 */ /* 0x002fc800078e0008 */
[----:B--2---:R-:W-:Y:S02]  /*02d0*/  FADD R11, R4, R5 ;  /* 0x00000005040b7221 */ /* 0x004fe40000000000 */
[----:B------:R-:W0:Y:S03]  /*02e0*/  LDC.64 R4, c[0x0][0x388] ;  /* 0x0000e200ff047b82 */ /* 0x000e260000000a00 */
[----:B------:R1:W-:Y:S04]  /*02f0*/  STG.E desc[UR4][R8.64], R11 ;  /* 0x0000000b08007986 */ /* 0x0003e8000c101904 */
[----:B------:R-:W2:Y:S01]  /*0300*/  LDG.E R10, desc[UR4][R6.64] ;  /* 0x00000004060a7981 */ /* 0x000ea2000c1e1900 */
[----:B0-----:R-:W-:-:S04]  /*0310*/  IMAD.WIDE.U32 R4, R2, 0x4, R4 ;  /* 0x0000000402047825 */ /* 0x001fc800078e0004 */
[----:B--2---:R-:W-:-:S04]  /*0320*/  FADD R13, RZ, -R10 ;  /* 0x8000000aff0d7221 */ /* 0x004fc80000000000 */
[----:B------:R-:W-:-:S05]  /*0330*/  FADD R13, R10, R13 ;  /* 0x0000000d0a0d7221 */ /* 0x000fca0000000000 */
[----:B------:R1:W-:Y:S01]  /*0340*/  STG.E desc[UR4][R4.64], R13 ;  /* 0x0000000d04007986 */ /* 0x0003e2000c101904 */
[----:B------:R-:W-:Y:S05]  /*0350*/  BRA `(.L_x_2) ;  /* 0x0000000000247947 */ /* 0x000fea0003800000 */
.L_x_3:
[----:B------:R-:W0:Y:S08]  /*0360*/  LDC.64 R6, c[0x0][0x398] ;  /* 0x0000e600ff067b82 */ /* 0x000e300000000a00 */
[----:B------:R-:W1:Y:S08]  /*0370*/  LDC.64 R8, c[0x0][0x380] ;  /* 0x0000e000ff087b82 */ /* 0x000e700000000a00 */
[----:B------:R-:W2:Y:S01]  /*0380*/  LDC.64 R10, c[0x0][0x388] ;  /* 0x0000e200ff0a7b82 */ /* 0x000ea20000000a00 */
[----:B0-----:R-:W-:-:S05]  /*0390*/  IMAD.WIDE.U32 R6, R2, 0x4, R6 ;  /* 0x0000000402067825 */ /* 0x001fca00078e0006 */
[----:B------:R0:W-:Y:S01]  /*03a0*/  STG.E desc[UR4][R6.64], R4 ;  /* 0x0000000406007986 */ /* 0x0001e2000c101904 */
[----:B-1----:R-:W-:-:S06]  /*03b0*/  IMAD.WIDE.U32 R8, R2, 0x4, R8 ;  /* 0x0000000402087825 */ /* 0x002fcc00078e0008 */
[----:B------:R-:W3:Y:S01]  /*03c0*/  LDG.E R9, desc[UR4][R8.64] ;  /* 0x0000000408097981 */ /* 0x000ee2000c1e1900 */
[----:B--2---:R-:W-:-:S05]  /*03d0*/  IMAD.WIDE.U32 R10, R2, 0x4, R10 ;  /* 0x00000004020a7825 */ /* 0x004fca00078e000a */
[----:B---3--:R0:W-:Y:S02]  /*03e0*/  STG.E desc[UR4][R10.64], R9 ;  /* 0x000000090a007986 */ /* 0x0081e4000c101904 */
.L_x_2:
[----:B------:R-:W-:Y:S05]  /*03f0*/  BSYNC.RECONVERGENT B0 ;  /* 0x0000000000007941 */ /* 0x000fea0003800200 */
.L_x_1:
[----:B------:R-:W-:Y:S05]  /*0400*/  WARPSYNC.ALL ;  /* 0x0000000000007948 */ /* 0x000fea0003800000 */
[C---:B------:R-:W-:Y:S02]  /*0410*/  ISETP.NE.AND P0, PT, R3.reuse, 0x63, PT ;  /* 0x000000630300780c */ /* 0x040fe40003f05270 */
[----:B------:R-:W-:Y:S02]  /*0420*/  ISETP.NE.AND P1, PT, R0, 0x63, PT ;  /* 0x000000630000780c */ /* 0x000fe40003f25270 */
[----:B------:R-:W-:-:S04]  /*0430*/  ISETP.EQ.OR P0, PT, R3, RZ, !P0 ;  /* 0x000000ff0300720c */ /* 0x000fc80004702670 */
[----:B------:R-:W-:-:S13]  /*0440*/  ISETP.EQ.OR P0, PT, R0, RZ, P0 ;  /* 0x000000ff0000720c */ /* 0x000fda0000702670 */
[----:B------:R-:W-:Y:S05]  /*0450*/  @!P0 EXIT P1 ;  /* 0x000000000000894d */ /* 0x000fea0000800000 */
[----:B01----:R-:W0:Y:S01]  /*0460*/  LDC.64 R4, c[0x0][0x390] ;  /* 0x0000e400ff047b82 */ /* 0x003e220000000a00 */
[----:B------:R-:W-:-:S07]  /*0470*/  IMAD R11, R3, 0x64, R0 ;  /* 0x00000064030b7824 */ /* 0x000fce00078e0200 */
[----:B------:R-:W1:Y:S08]  /*0480*/  LDC.64 R6, c[0x0][0x380] ;  /* 0x0000e000ff067b82 */ /* 0x000e700000000a00 */
[----:B------:R-:W2:Y:S01]  /*0490*/  LDC.64 R8, c[0x0][0x388] ;  /* 0x0000e200ff087b82 */ /* 0x000ea20000000a00 */
[----:B0-----:R-:W-:-:S07]  /*04a0*/  IMAD.WIDE R2, R11, 0x4, R4 ;  /* 0x000000040b027825 */ /* 0x001fce00078e0204 */
[----:B------:R-:W0:Y:S01]  /*04b0*/  LDC.64 R4, c[0x0][0x398] ;  /* 0x0000e600ff047b82 */ /* 0x000e220000000a00 */
[----:B------:R-:W3:Y:S01]  /*04c0*/  LDG.E R3, desc[UR4][R2.64] ;  /* 0x0000000402037981 */ /* 0x000ee2000c1e1900 */
[----:B-1----:R-:W-:-:S04]  /*04d0*/  IMAD.WIDE R6, R11, 0x4, R6 ;  /* 0x000000040b067825 */ /* 0x002fc800078e0206 */
[----:B0-----:R-:W-:-:S05]  /*04e0*/  IMAD.WIDE R4, R11, 0x4, R4 ;  /* 0x000000040b047825 */ /* 0x001fca00078e0204 */
[----:B---3--:R-:W-:Y:S04]  /*04f0*/  STG.E desc[UR4][R4.64], R3 ;  /* 0x0000000304007986 */ /* 0x008fe8000c101904 */
[----:B------:R-:W3:Y:S01]  /*0500*/  LDG.E R7, desc[UR4][R6.64] ;  /* 0x0000000406077981 */ /* 0x000ee2000c1e1900 */
[----:B--2---:R-:W-:-:S05]  /*0510*/  IMAD.WIDE R8, R11, 0x4, R8 ;  /* 0x000000040b087825 */ /* 0x004fca00078e0208 */
[----:B---3--:R-:W-:Y:S01]  /*0520*/  STG.E desc[UR4][R8.64], R7 ;  /* 0x0000000708007986 */ /* 0x008fe2000c101904 */
[----:B------:R-:W-:Y:S05]  /*0530*/  EXIT ;  /* 0x000000000000794d */ /* 0x000fea0003800000 */
.L_x_6:
        /* <DEDUP_REMOVED lines=12> */
.L_x_10:


//--------------------- .text._Z7diffusePfS_      --------------------------
	.section	.text._Z7diffusePfS_,"ax",@progbits
	.align	128
        .global         _Z7diffusePfS_
        .type           _Z7diffusePfS_,@function
        .size           _Z7diffusePfS_,(.L_x_11 - _Z7diffusePfS_)
        .other          _Z7diffusePfS_,@"STO_CUDA_ENTRY STV_DEFAULT"
_Z7diffusePfS_:
.text._Z7diffusePfS_:
[----:B------:R-:W-:Y:S01]  /*0000*/  LDC R1, c[0x0][0x37c] ;  /* 0x0000df00ff017b82 */ /* 0x000fe20000000800 */
[----:B------:R-:W0:Y:S07]  /*0010*/  S2R R2, SR_TID.Y ;  /* 0x0000000000027919 */ /* 0x000e2e0000002200 */
[----:B------:R-:W1:Y:S01]  /*0020*/  LDC R0, c[0x0][0x360] ;  /* 0x0000d800ff007b82 */ /* 0x000e620000000800 */
[----:B------:R-:W1:Y:S07]  /*0030*/  S2R R5, SR_TID.X ;  /* 0x0000000000057919 */ /* 0x000e6e0000002100 */
[----:B------:R-:W0:Y:S08]  /*0040*/  S2UR UR5, SR_CTAID.Y ;  /* 0x00000000000579c3 */ /* 0x000e300000002600 */
[----:B------:R-:W0:Y:S08]  /*0050*/  LDC R3, c[0x0][0x364] ;  /* 0x0000d900ff037b82 */ /* 0x000e300000000800 */
[----:B------:R-:W1:Y:S01]  /*0060*/  S2UR UR4, SR_CTAID.X ;  /* 0x00000000000479c3 */ /* 0x000e620000002500 */
[----:B0-----:R-:W-:-:S02]  /*0070*/  IMAD R3, R3, UR5, R2 ;  /* 0x0000000503037c24 */ /* 0x001fc4000f8e0202 */
[----:B-1----:R-:W-:-:S03]  /*0080*/  IMAD R0, R0, UR4, R5 ;  /* 0x0000000400007c24 */ /* 0x002fc6000f8e0205 */
[----:B------:R-:W-:-:S04]  /*0090*/  IADD3 R5, PT, PT, R3, -0x1, RZ ;  /* 0xffffffff03057810 */ /* 0x000fc80007ffe0ff */
[----:B------:R-:W-:-:S04]  /*00a0*/  VIADDMNMX.U32 R5, R0, 0xffffffff, R5, !PT ;  /* 0xffffffff00057846 */ /* 0x000fc80007800005 */
[----:B------:R-:W-:-:S13]  /*00b0*/  ISETP.GT.U32.AND P0, PT, R5, 0x61, PT ;  /* 0x000000610500780c */ /* 0x000fda0003f04070 */
[----:B------:R-:W-:Y:S05]  /*00c0*/  @P0 EXIT ;  /* 0x000000000000094d */ /* 0x000fea0003800000 */
[----:B------:R-:W0:Y:S01]  /*00d0*/  LDC.64 R6, c[0x0][0x380] ;  /* 0x0000e000ff067b82 */ /* 0x000e220000000a00 */
[----:B------:R-:W1:Y:S01]  /*00e0*/  LDCU.64 UR4, c[0x0][0x358] ;  /* 0x00006b00ff0477ac */ /* 0x000e620008000a00 */
[----:B------:R-:W-:-:S05]  /*00f0*/  IMAD R11, R0, 0x64, R3 ;  /* 0x00000064000b7824 */ /* 0x000fca00078e0203 */
[C---:B------:R-:W-:Y:S02]  /*0100*/  IADD3 R5, PT, PT, R11.reuse, -0x64, RZ ;  /* 0xffffff9c0b057810 */ /* 0x040fe40007ffe0ff */
[----:B------:R-:W-:-:S03]  /*0110*/  IADD3 R9, PT, PT, R11, -0x1, RZ ;  /* 0xffffffff0b097810 */ /* 0x000fc60007ffe0ff */
[----:B0-----:R-:W-:-:S04]  /*0120*/  IMAD.WIDE.U32 R4, R5, 0x4, R6 ;  /* 0x0000000405047825 */ /* 0x001fc800078e0006 */
[--C-:B------:R-:W-:Y:S02]  /*0130*/  IMAD.WIDE.U32 R2, R11, 0x4, R6.reuse ;  /* 0x000000040b027825 */ /* 0x100fe400078e0006 */
[----:B-1----:R-:W2:Y:S02]  /*0140*/  LDG.E R5, desc[UR4][R4.64] ;  /* 0x0000000404057981 */ /* 0x002ea4000c1e1900 */
[----:B------:R-:W-:Y:S02]  /*0150*/  IMAD.WIDE.U32 R6, R9, 0x4, R6 ;  /* 0x0000000409067825 */ /* 0x000fe400078e0006 */
[----:B------:R-:W2:Y:S01]  /*0160*/  LDG.E R10, desc[UR4][R2.64+0x190] ;  /* 0x00019004020a7981 */ /* 0x000ea2000c1e1900 */
[----:B------:R-:W0:Y:S03]  /*0170*/  LDC.64 R8, c[0x0][0x388] ;  /* 0x0000e200ff087b82 */ /* 0x000e260000000a00 */
[----:B------:R-:W3:Y:S04]  /*0180*/  LDG.E R13, desc[UR4][R2.64+0x4] ;  /* 0x00000404020d7981 */ /* 0x000ee8000c1e1900 */
[----:B------:R-:W4:Y:S04]  /*0190*/  LDG.E R7, desc[UR4][R6.64] ;  /* 0x0000000406077981 */ /* 0x000f28000c1e1900 */
[----:B------:R-:W5:Y:S01]  /*01a0*/  LDG.E R0, desc[UR4][R2.64] ;  /* 0x0000000402007981 */ /* 0x000f62000c1e1900 */
[----:B0-----:R-:W-:-:S04]  /*01b0*/  IMAD.WIDE.U32 R8, R11, 0x4, R8 ;  /* 0x000000040b087825 */ /* 0x001fc800078e0008 */
[----:B--2---:R-:W-:-:S04]  /*01c0*/  FADD R10, R10, R5 ;  /* 0x000000050a0a7221 */ /* 0x004fc80000000000 */
[----:B---3--:R-:W-:-:S04]  /*01d0*/  FADD R10, R10, R13 ;  /* 0x0000000d0a0a7221 */ /* 0x008fc80000000000 */
[----:B----4-:R-:W-:-:S04]  /*01e0*/  FADD R13, R10, R7 ;  /* 0x000000070a0d7221 */ /* 0x010fc80000000000 */
[----:B-----5:R-:W-:-:S04]  /*01f0*/  FFMA R13, R0, -4, R13 ;  /* 0xc0800000000d7823 */ /* 0x020fc8000000000d */
[----:B------:R-:W-:-:S05]  /*0200*/  FFMA R13, R13, 0.15000000596046447754, R0 ;  /* 0x3e19999a0d0d7823 */ /* 0x000fca0000000000 */
[----:B------:R-:W-:Y:S01]  /*0210*/  STG.E desc[UR4][R8.64], R13 ;  /* 0x0000000d08007986 */ /* 0x000fe2000c101904 */
[----:B------:R-:W-:Y:S05]  /*0220*/  EXIT ;  /* 0x000000000000794d */ /* 0x000fea0003800000 */
.L_x_7:
        /* <DEDUP_REMOVED lines=13> */
.L_x_11:


//--------------------- .text._Z4initPfS_S_S_     --------------------------
	.section	.text._Z4initPfS_S_S_,"ax",@progbits
	.align	128
        .global         _Z4initPfS_S_S_
        .type           _Z4initPfS_S_S_,@function
        .size           _Z4initPfS_S_S_,(.L_x_12 - _Z4initPfS_S_S_)
        .other          _Z4initPfS_S_S_,@"STO_CUDA_ENTRY STV_DEFAULT"
_Z4initPfS_S_S_:
.text._Z4initPfS_S_S_:
[----:B------:R-:W-:Y:S01]  /*0000*/  LDC R1, c[0x0][0x37c] ;  /* 0x0000df00ff017b82 */ /* 0x000fe20000000800 */
[----:B------:R-:W0:Y:S07]  /*0010*/  S2R R2, SR_TID.Y ;  /* 0x0000000000027919 */ /* 0x000e2e0000002200 */
[----:B------:R-:W1:Y:S01]  /*0020*/  LDC R0, c[0x0][0x360] ;  /* 0x0000d800ff007b82 */ /* 0x000e620000000800 */
[----:B------:R-:W1:Y:S07]  /*0030*/  S2R R3, SR_TID.X ;  /* 0x0000000000037919 */ /* 0x000e6e0000002100 */
[----:B------:R-:W0:Y:S08]  /*0040*/  S2UR UR5, SR_CTAID.Y ;  /* 0x00000000000579c3 */ /* 0x000e300000002600 */
[----:B------:R-:W0:Y:S08]  /*0050*/  LDC R5, c[0x0][0x364] ;  /* 0x0000d900ff057b82 */ /* 0x000e300000000800 */
[----:B------:R-:W1:Y:S01]  /*0060*/  S2UR UR4, SR_CTAID.X ;  /* 0x00000000000479c3 */ /* 0x000e620000002500 */
[----:B0-----:R-:W-:-:S05]  /*0070*/  IMAD R5, R5, UR5, R2 ;  /* 0x0000000505057c24 */ /* 0x001fca000f8e0202 */
[----:B------:R-:W-:Y:S01]  /*0080*/  ISETP.GT.U32.AND P0, PT, R5, 0x63, PT ;  /* 0x000000630500780c */ /* 0x000fe20003f04070 */
[----:B-1----:R-:W-:-:S05]  /*0090*/  IMAD R0, R0, UR4, R3 ;  /* 0x0000000400007c24 */ /* 0x002fca000f8e0203 */
[----:B------:R-:W-:-:S13]  /*00a0*/  ISETP.GT.OR P0, PT, R0, 0x63, P0 ;  /* 0x000000630000780c */ /* 0x000fda0000704670 */
[----:B------:R-:W-:Y:S05]  /*00b0*/  @P0 EXIT ;  /* 0x000000000000094d */ /* 0x000fea0003800000 */
[----:B------:R-:W0:Y:S01]  /*00c0*/  LDC.64 R2, c[0x0][0x380] ;  /* 0x0000e000ff027b82 */ /* 0x000e220000000a00 */
[----:B------:R-:W1:Y:S01]  /*00d0*/  LDCU.64 UR4, c[0x0][0x358] ;  /* 0x00006b00ff0477ac */ /* 0x000e620008000a00 */
[----:B------:R-:W-:Y:S01]  /*00e0*/  ISETP.NE.AND P0, PT, R5, 0x32, PT ;  /* 0x000000320500780c */ /* 0x000fe20003f05270 */
[C---:B------:R-:W-:Y:S02]  /*00f0*/  IMAD R9, R0.reuse, 0x64, R5 ;  /* 0x0000006400097824 */ /* 0x040fe400078e0205 */
[----:B------:R-:W-:Y:S01]  /*0100*/  HFMA2 R11, -RZ, RZ, -1.57421875, -19.203125 ;  /* 0xbe4ccccdff0b7431 */ /* 0x000fe200000001ff */
[----:B------:R-:W-:Y:S02]  /*0110*/  MOV R13, 0x3f800000 ;  /* 0x3f800000000d7802 */ /* 0x000fe40000000f00 */
[----:B------:R-:W-:Y:S01]  /*0120*/  ISETP.NE.OR P0, PT, R0, 0x32, P0 ;  /* 0x000000320000780c */ /* 0x000fe20000705670 */
[----:B------:R-:W2:Y:S01]  /*0130*/  LDC.64 R6, c[0x0][0x390] ;  /* 0x0000e400ff067b82 */ /* 0x000ea20000000a00 */
[----:B0-----:R-:W-:-:S05]  /*0140*/  IMAD.WIDE R2, R9, 0x4, R2 ;  /* 0x0000000409027825 */ /* 0x001fca00078e0202 */
[----:B-1----:R0:W-:Y:S01]  /*0150*/  STG.E desc[UR4][R2.64], R11 ;  /* 0x0000000b02007986 */ /* 0x0021e2000c101904 */
[----:B--2---:R-:W-:-:S05]  /*0160*/  IMAD.WIDE R4, R9, 0x4, R6 ;  /* 0x0000000409047825 */ /* 0x004fca00078e0206 */
[----:B------:R0:W-:Y:S01]  /*0170*/  STG.E desc[UR4][R4.64], R13 ;  /* 0x0000000d04007986 */ /* 0x0001e2000c101904 */
[----:B------:R-:W-:Y:S05]  /*0180*/  @P0 EXIT ;  /* 0x000000000000094d */ /* 0x000fea0003800000 */
[----:B0-----:R-:W-:-:S05]  /*0190*/  IMAD.WIDE.U32 R2, R9, 0x4, R6 ;  /* 0x0000000409027825 */ /* 0x001fca00078e0006 */
[----:B------:R-:W-:Y:S01]  /*01a0*/  STG.E desc[UR4][R2.64], RZ ;  /* 0x000000ff02007986 */ /* 0x000fe2000c101904 */
[----:B------:R-:W-:Y:S05]  /*01b0*/  EXIT ;  /* 0x000000000000794d */ /* 0x000fea0003800000 */
.L_x_8:
        /* <DEDUP_REMOVED lines=12> */
.L_x_12:


//--------------------- .nv.shared.reserved.0     --------------------------
	.section	.nv.shared.reserved.0,"aw",@nobits
	.weak		__nv_reservedSMEM_offset_0_alias
	.size		__nv_reservedSMEM_offset_0_alias, 0, 64
	.other		__nv_reservedSMEM_offset_0_alias,@"STO_CUDA_RESERVED_SHARED STV_DEFAULT"
__nv_reservedSMEM_offset_0_alias:
	.zero		0
	.zero		64


//--------------------- .nv.constant0._Z11resetCenterPf --------------------------
	.section	.nv.constant0._Z11resetCenterPf,"a",@progbits
	.sectionflags	@""
	.align	4
.nv.constant0._Z11resetCenterPf:
	.zero		904


//--------------------- .nv.constant0._Z6updatePfS_S_S_ --------------------------
	.section	.nv.constant0._Z6updatePfS_S_S_,"a",@progbits
	.sectionflags	@""
	.align	4
.nv.constant0._Z6updatePfS_S_S_:
	.zero		928


//--------------------- .nv.constant0._Z7diffusePfS_ --------------------------
	.section	.nv.constant0._Z7diffusePfS_,"a",@progbits
	.sectionflags	@""
	.align	4
.nv.constant0._Z7diffusePfS_:
	.zero		912


//--------------------- .nv.constant0._Z4initPfS_S_S_ --------------------------
	.section	.nv.constant0._Z4initPfS_S_S_,"a",@progbits
	.sectionflags	@""
	.align	4
.nv.constant0._Z4initPfS_S_S_:
	.zero		928


//--------------------- SYMBOLS --------------------------

	.type		.nv.reservedSmem.offset0,@object
	.size		.nv.reservedSmem.offset0,0x4
